	.headerflags	@"EF_CUDA_TEXMODE_UNIFIED EF_CUDA_64BIT_ADDRESS EF_CUDA_ACCELERATORS EF_CUDA_SM90 EF_CUDA_VIRTUAL_SM(EF_CUDA_SM90)"
	.elftype	@"ET_EXEC"


//--------------------- .nv.info                  --------------------------
	.section	.nv.info,"",@"SHT_CUDA_INFO"
	.align	4


	//----- nvinfo : EIATTR_REGCOUNT
	.align		4
        /*0000*/ 	.byte	0x04, 0x2f
        /*0002*/ 	.short	(.L_2 - .L_1)
	.align		4
.L_1:
        /*0004*/ 	.word	index@(triton_per_fused_native_group_norm_17)
        /*0008*/ 	.word	0x00000014


	//----- nvinfo : EIATTR_MIN_STACK_SIZE
	.align		4
.L_2:
        /*000c*/ 	.byte	0x04, 0x12
        /*000e*/ 	.short	(.L_4 - .L_3)
	.align		4
.L_3:
        /*0010*/ 	.word	index@(triton_per_fused_native_group_norm_17)
        /*0014*/ 	.word	0x00000000


	//----- nvinfo : EIATTR_FRAME_SIZE
	.align		4
.L_4:
        /*0018*/ 	.byte	0x04, 0x11
        /*001a*/ 	.short	(.L_6 - .L_5)
	.align		4
.L_5:
        /*001c*/ 	.word	index@(triton_per_fused_native_group_norm_17)
        /*0020*/ 	.word	0x00000000


	//----- nvinfo : EIATTR_MIN_STACK_SIZE
	.align		4
.L_6:
        /*0024*/ 	.byte	0x04, 0x12
        /*0026*/ 	.short	(.L_8 - .L_7)
	.align		4
.L_7:
        /*0028*/ 	.word	index@(triton_per_fused_native_group_norm_17)
        /*002c*/ 	.word	0x00000000
.L_8:


//--------------------- .nv.info.triton_per_fused_native_group_norm_17 --------------------------
	.section	.nv.info.triton_per_fused_native_group_norm_17,"",@"SHT_CUDA_INFO"
	.sectionflags	@""
	.align	4


	//----- nvinfo : EIATTR_CUDA_API_VERSION
	.align		4
        /*0000*/ 	.byte	0x04, 0x37
        /*0002*/ 	.short	(.L_10 - .L_9)
.L_9:
        /*0004*/ 	.word	0x0000007c


	//----- nvinfo : EIATTR_KPARAM_INFO
	.align		4
.L_10:
        /*0008*/ 	.byte	0x04, 0x17
        /*000a*/ 	.short	(.L_12 - .L_11)
.L_11:
        /*000c*/ 	.word	0x00000000
        /*0010*/ 	.short	0x0007
        /*0012*/ 	.short	0x0034
        /*0014*/ 	.byte	0x00, 0xf0, 0x11, 0x00


	//----- nvinfo : EIATTR_KPARAM_INFO
	.align		4
.L_12:
        /*0018*/ 	.byte	0x04, 0x17
        /*001a*/ 	.short	(.L_14 - .L_13)
.L_13:
        /*001c*/ 	.word	0x00000000
        /*0020*/ 	.short	0x0006
        /*0022*/ 	.short	0x0030
        /*0024*/ 	.byte	0x00, 0xf0, 0x11, 0x00


	//----- nvinfo : EIATTR_KPARAM_INFO
	.align		4
.L_14:
        /*0028*/ 	.byte	0x04, 0x17
        /*002a*/ 	.short	(.L_16 - .L_15)
.L_15:
        /*002c*/ 	.word	0x00000000
        /*0030*/ 	.short	0x0005
        /*0032*/ 	.short	0x0028
        /*0034*/ 	.byte	0x00, 0xf4, 0x21, 0x00


	//----- nvinfo : EIATTR_KPARAM_INFO
	.align		4
.L_16:
        /*0038*/ 	.byte	0x04, 0x17
        /*003a*/ 	.short	(.L_18 - .L_17)
.L_17:
        /*003c*/ 	.word	0x00000000
        /*0040*/ 	.short	0x0004
        /*0042*/ 	.short	0x0020
        /*0044*/ 	.byte	0x00, 0xf4, 0x21, 0x00


	//----- nvinfo : EIATTR_KPARAM_INFO
	.align		4
.L_18:
        /*0048*/ 	.byte	0x04, 0x17
        /*004a*/ 	.short	(.L_20 - .L_19)
.L_19:
        /*004c*/ 	.word	0x00000000
        /*0050*/ 	.short	0x0003
        /*0052*/ 	.short	0x0018
        /*0054*/ 	.byte	0x00, 0xf4, 0x21, 0x00


	//----- nvinfo : EIATTR_KPARAM_INFO
	.align		4
.L_20:
        /*0058*/ 	.byte	0x04, 0x17
        /*005a*/ 	.short	(.L_22 - .L_21)
.L_21:
        /*005c*/ 	.word	0x00000000
        /*0060*/ 	.short	0x0002
        /*0062*/ 	.short	0x0010
        /*0064*/ 	.byte	0x00, 0xf4, 0x21, 0x00


	//----- nvinfo : EIATTR_KPARAM_INFO
	.align		4
.L_22:
        /*0068*/ 	.byte	0x04, 0x17
        /*006a*/ 	.short	(.L_24 - .L_23)
.L_23:
        /*006c*/ 	.word	0x00000000
        /*0070*/ 	.short	0x0001
        /*0072*/ 	.short	0x0008
        /*0074*/ 	.byte	0x00, 0xf4, 0x21, 0x00


	//----- nvinfo : EIATTR_KPARAM_INFO
	.align		4
.L_24:
        /*0078*/ 	.byte	0x04, 0x17
        /*007a*/ 	.short	(.L_26 - .L_25)
.L_25:
        /*007c*/ 	.word	0x00000000
        /*0080*/ 	.short	0x0000
        /*0082*/ 	.short	0x0000
        /*0084*/ 	.byte	0x00, 0xf4, 0x21, 0x00


	//----- nvinfo : EIATTR_SPARSE_MMA_MASK
	.align		4
.L_26:
        /*0088*/ 	.byte	0x03, 0x50
        /*008a*/ 	.short	0x0000


	//----- nvinfo : EIATTR_MAXREG_COUNT
	.align		4
        /*008c*/ 	.byte	0x03, 0x1b
        /*008e*/ 	.short	0x00ff


	//----- nvinfo : EIATTR_COOP_GROUP_MASK_REGIDS
	.align		4
        /*0090*/ 	.byte	0x04, 0x29
        /*0092*/ 	.short	(.L_28 - .L_27)


	//   ....[0]....
.L_27:
        /*0094*/ 	.word	0xffffffff


	//   ....[1]....
        /*0098*/ 	.word	0xffffffff


	//   ....[2]....
        /*009c*/ 	.word	0xffffffff


	//   ....[3]....
        /*00a0*/ 	.word	0xffffffff


	//   ....[4]....
        /*00a4*/ 	.word	0xffffffff


	//   ....[5]....
        /*00a8*/ 	.word	0xffffffff


	//----- nvinfo : EIATTR_COOP_GROUP_INSTR_OFFSETS
	.align		4
.L_28:
        /*00ac*/ 	.byte	0x04, 0x28
        /*00ae*/ 	.short	(.L_30 - .L_29)


	//   ....[0]....
.L_29:
        /*00b0*/ 	.word	0x00000150


	//   ....[1]....
        /*00b4*/ 	.word	0x00000190


	//   ....[2]....
        /*00b8*/ 	.word	0x000001c0


	//   ....[3]....
        /*00bc*/ 	.word	0x000001f0


	//   ....[4]....
        /*00c0*/ 	.word	0x00000360


	//   ....[5]....
        /*00c4*/ 	.word	0x000003a0


	//----- nvinfo : EIATTR_EXIT_INSTR_OFFSETS
	.align		4
.L_30:
        /*00c8*/ 	.byte	0x04, 0x1c
        /*00ca*/ 	.short	(.L_32 - .L_31)


	//   ....[0]....
.L_31:
        /*00cc*/ 	.word	0x000004f0


	//   ....[1]....
        /*00d0*/ 	.word	0x00000510


	//----- nvinfo : EIATTR_REQNTID
	.align		4
.L_32:
        /*00d4*/ 	.byte	0x04, 0x10
        /*00d6*/ 	.short	(.L_34 - .L_33)
.L_33:
        /*00d8*/ 	.word	0x00000040
        /*00dc*/ 	.word	0x00000001
        /*00e0*/ 	.word	0x00000001


	//----- nvinfo : EIATTR_CBANK_PARAM_SIZE
	.align		4
.L_34:
        /*00e4*/ 	.byte	0x03, 0x19
        /*00e6*/ 	.short	0x0038


	//----- nvinfo : EIATTR_PARAM_CBANK
	.align		4
        /*00e8*/ 	.byte	0x04, 0x0a
        /*00ea*/ 	.short	(.L_36 - .L_35)
	.align		4
.L_35:
        /*00ec*/ 	.word	index@(.nv.constant0.triton_per_fused_native_group_norm_17)
        /*00f0*/ 	.short	0x0210
        /*00f2*/ 	.short	0x0038


	//----- nvinfo : EIATTR_SW_WAR
	.align		4
.L_36:
        /*00f4*/ 	.byte	0x04, 0x36
        /*00f6*/ 	.short	(.L_38 - .L_37)
.L_37:
        /*00f8*/ 	.word	0x00000008
.L_38:


//--------------------- .nv.callgraph             --------------------------
	.section	.nv.callgraph,"",@"SHT_CUDA_CALLGRAPH"
	.align	4
	.sectionentsize	8
	.align		4
        /*0000*/ 	.word	0x00000000
	.align		4
        /*0004*/ 	.word	0xffffffff
	.align		4
        /*0008*/ 	.word	0x00000000
	.align		4
        /*000c*/ 	.word	0xfffffffe
	.align		4
        /*0010*/ 	.word	0x00000000
	.align		4
        /*0014*/ 	.word	0xfffffffd
	.align		4
        /*0018*/ 	.word	0x00000000
	.align		4
        /*001c*/ 	.word	0xfffffffc


//--------------------- .nv.constant4             --------------------------
	.section	.nv.constant4,"a",@progbits
	.align	8
	.align		8
.nv.constant4:
        /*0000*/ 	.dword	_$_str


//--------------------- .text.triton_per_fused_native_group_norm_17 --------------------------
	.section	.text.triton_per_fused_native_group_norm_17,"ax",@progbits
	.align	128
        .global         triton_per_fused_native_group_norm_17
        .type           triton_per_fused_native_group_norm_17,@function
        .size           triton_per_fused_native_group_norm_17,(.L_x_1 - triton_per_fused_native_group_norm_17)
        .other          triton_per_fused_native_group_norm_17,@"STO_CUDA_ENTRY STV_DEFAULT"
triton_per_fused_native_group_norm_17:
.text.triton_per_fused_native_group_norm_17:
[----:B------:R-:W0:Y:S02]  /*0000*/  LDC R1, c[0x0][0x28] ;  /* 0x00000a00ff017b82 */ /* 0x000e240000000800 */
[----:B------:R-:W1:Y:S01]  /*0010*/  S2R R11, SR_TID.X ;  /* 0x00000000000b7919 */ /* 0x000e620000002100 */
[----:B------:R-:W2:Y:S01]  /*0020*/  LDC.64 R2, c[0x0][0x220] ;  /* 0x00008800ff027b82 */ /* 0x000ea20000000a00 */
[----:B------:R-:W-:Y:S01]  /*0030*/  HFMA2.MMA R10, -RZ, RZ, 0, 0 ;  /* 0x00000000ff0a7435 */ /* 0x000fe200000001ff */
[----:B------:R-:W-:Y:S01]  /*0040*/  ULDC.64 UR4, c[0x0][0x208] ;  /* 0x0000820000047ab9 */ /* 0x000fe20000000a00 */
[----:B------:R-:W3:Y:S05]  /*0050*/  S2R R0, SR_CTAID.X ;  /* 0x0000000000007919 */ /* 0x000eea0000002500 */
[----:B------:R-:W4:Y:S01]  /*0060*/  LDC.64 R6, c[0x0][0x218] ;  /* 0x00008600ff067b82 */ /* 0x000f220000000a00 */
[----:B-1----:R-:W-:-:S02]  /*0070*/  LOP3.LUT R5, R11, 0x3, RZ, 0xc0, !PT ;  /* 0x000000030b057812 */ /* 0x002fc400078ec0ff */
[C---:B---3--:R-:W-:Y:S02]  /*0080*/  ISETP.GE.AND P1, PT, R0.reuse, 0x18, PT ;  /* 0x000000180000780c */ /* 0x048fe40003f26270 */
[----:B------:R-:W-:-:S03]  /*0090*/  LEA R9, R0, R5, 0x2 ;  /* 0x0000000500097211 */ /* 0x000fc600078e10ff */
[----:B------:R-:W1:Y:S02]  /*00a0*/  LDC.64 R4, c[0x0][0x210] ;  /* 0x00008400ff047b82 */ /* 0x000e640000000a00 */
[----:B--2---:R-:W-:-:S06]  /*00b0*/  IMAD.WIDE R2, R9, 0x4, R2 ;  /* 0x0000000409027825 */ /* 0x004fcc00078e0202 */
[----:B------:R-:W2:Y:S01]  /*00c0*/  @!P1 LDG.E R10, desc[UR4][R2.64] ;  /* 0x00000004020a9981 */ /* 0x000ea2000c1e1900 */
[----:B------:R-:W-:Y:S01]  /*00d0*/  MOV R8, RZ ;  /* 0x000000ff00087202 */ /* 0x000fe20000000f00 */
[----:B----4-:R-:W-:-:S04]  /*00e0*/  IMAD.WIDE R6, R9, 0x4, R6 ;  /* 0x0000000409067825 */ /* 0x010fc800078e0206 */
[----:B-1----:R-:W-:Y:S01]  /*00f0*/  IMAD.WIDE R4, R9, 0x4, R4 ;  /* 0x0000000409047825 */ /* 0x002fe200078e0204 */
[----:B------:R-:W-:-:S04]  /*0100*/  HFMA2.MMA R9, -RZ, RZ, 0, 0 ;  /* 0x00000000ff097435 */ /* 0x000fc800000001ff */
[----:B------:R-:W3:Y:S06]  /*0110*/  @!P1 LDG.E R8, desc[UR4][R4.64] ;  /* 0x0000000404089981 */ /* 0x000eec000c1e1900 */
[----:B------:R-:W4:Y:S01]  /*0120*/  @!P1 LDG.E R9, desc[UR4][R6.64] ;  /* 0x0000000406099981 */ /* 0x000f22000c1e1900 */
[----:B--2---:R-:W-:-:S04]  /*0130*/  SEL R10, R10, RZ, !P1 ;  /* 0x000000ff0a0a7207 */ /* 0x004fc80004800000 */
[----:B------:R-:W-:-:S05]  /*0140*/  FSEL R10, R10, RZ, !P1 ;  /* 0x000000ff0a0a7208 */ /* 0x000fca0004800000 */
[----:B------:R-:W1:Y:S01]  /*0150*/  SHFL.BFLY PT, R13, R10, 0x2, 0x1f ;  /* 0x0c401f000a0d7f89 */ /* 0x000e6200000e0000 */
[----:B---3--:R-:W-:-:S04]  /*0160*/  SEL R3, R8, RZ, !P1 ;  /* 0x000000ff08037207 */ /* 0x008fc80004800000 */
[----:B------:R-:W-:Y:S02]  /*0170*/  FSEL R3, R3, RZ, !P1 ;  /* 0x000000ff03037208 */ /* 0x000fe40004800000 */
[----:B----4-:R-:W-:-:S03]  /*0180*/  SEL R4, R9, RZ, !P1 ;  /* 0x000000ff09047207 */ /* 0x010fc60004800000 */
[----:B------:R-:W2:Y:S01]  /*0190*/  SHFL.BFLY PT, R6, R3, 0x2, 0x1f ;  /* 0x0c401f0003067f89 */ /* 0x000ea200000e0000 */
[----:B------:R-:W-:Y:S01]  /*01a0*/  FSEL R4, R4, RZ, !P1 ;  /* 0x000000ff04047208 */ /* 0x000fe20004800000 */
[----:B-1----:R-:W-:-:S04]  /*01b0*/  FADD R2, R10, R13 ;  /* 0x0000000d0a027221 */ /* 0x002fc80000000000 */
[----:B------:R-:W1:Y:S01]  /*01c0*/  SHFL.BFLY PT, R5, R4, 0x2, 0x1f ;  /* 0x0c401f0004057f89 */ /* 0x000e6200000e0000 */
[C---:B------:R-:W-:Y:S01]  /*01d0*/  FMUL R15, R2.reuse, 0.25 ;  /* 0x3e800000020f7820 */ /* 0x040fe20000400000 */
[C---:B------:R-:W-:Y:S02]  /*01e0*/  FSETP.GEU.AND P2, PT, |R2|.reuse, 1.175494350822287508e-38, PT ;  /* 0x008000000200780b */ /* 0x040fe40003f4e200 */
[----:B------:R-:W3:Y:S01]  /*01f0*/  SHFL.BFLY PT, R17, R2, 0x1, 0x1f ;  /* 0x0c201f0002117f89 */ /* 0x000ee200000e0000 */
[C---:B------:R-:W-:Y:S02]  /*0200*/  FSETP.GT.AND P0, PT, |R2|.reuse, 8.50705917302346158658e+37, PT ;  /* 0x7e8000000200780b */ /* 0x040fe40003f04200 */
[----:B------:R-:W-:Y:S02]  /*0210*/  FSETP.NEU.AND P1, PT, R2, RZ, PT ;  /* 0x000000ff0200720b */ /* 0x000fe40003f2d000 */
[----:B------:R-:W-:-:S06]  /*0220*/  FSEL R15, R15, R2, P0 ;  /* 0x000000020f0f7208 */ /* 0x000fcc0000000000 */
[----:B------:R-:W-:-:S03]  /*0230*/  @!P2 FMUL R15, R15, 16777216 ;  /* 0x4b8000000f0fa820 */ /* 0x000fc60000400000 */
[----:B------:R-:W-:Y:S01]  /*0240*/  @P0 FMUL R13, R13, 0.25 ;  /* 0x3e8000000d0d0820 */ /* 0x000fe20000400000 */
[----:B--2---:R-:W-:Y:S01]  /*0250*/  FADD R6, -R3, R6 ;  /* 0x0000000603067221 */ /* 0x004fe20000000100 */
[----:B------:R-:W2:Y:S02]  /*0260*/  MUFU.RCP R8, R15 ;  /* 0x0000000f00087308 */ /* 0x000ea40000001000 */
[----:B------:R-:W-:Y:S01]  /*0270*/  @!P2 FMUL R13, R13, 16777216 ;  /* 0x4b8000000d0da820 */ /* 0x000fe20000400000 */
[----:B------:R-:W-:Y:S01]  /*0280*/  FMUL R7, R6, R6 ;  /* 0x0000000606077220 */ /* 0x000fe20000400000 */
[----:B-1----:R-:W-:-:S03]  /*0290*/  FADD R5, R4, R5 ;  /* 0x0000000504057221 */ /* 0x002fc60000000000 */
[----:B------:R-:W-:Y:S01]  /*02a0*/  FMUL R7, R10, R7 ;  /* 0x000000070a077220 */ /* 0x000fe20000400000 */
[----:B---3--:R-:W-:-:S05]  /*02b0*/  FADD R12, R2, R17 ;  /* 0x00000011020c7221 */ /* 0x008fca0000000000 */
[----:B------:R-:W-:Y:S01]  /*02c0*/  FSETP.GT.AND P0, PT, |R12|, 8.50705917302346158658e+37, PT ;  /* 0x7e8000000c00780b */ /* 0x000fe20003f04200 */
[----:B--2---:R-:W-:Y:S01]  /*02d0*/  FMUL R8, R8, R13 ;  /* 0x0000000d08087220 */ /* 0x004fe20000400000 */
[----:B------:R-:W-:-:S04]  /*02e0*/  FSETP.GEU.AND P2, PT, |R12|, 1.175494350822287508e-38, PT ;  /* 0x008000000c00780b */ /* 0x000fc80003f4e200 */
[----:B------:R-:W-:Y:S02]  /*02f0*/  FSEL R8, R8, RZ, P1 ;  /* 0x000000ff08087208 */ /* 0x000fe40000800000 */
[----:B------:R-:W-:-:S03]  /*0300*/  FSETP.NEU.AND P1, PT, R12, RZ, PT ;  /* 0x000000ff0c00720b */ /* 0x000fc60003f2d000 */
[----:B------:R-:W-:Y:S02]  /*0310*/  FFMA R3, R6, R8, R3 ;  /* 0x0000000806037223 */ /* 0x000fe40000000003 */
[----:B------:R-:W-:Y:S01]  /*0320*/  @P0 FMUL R12, R12, 0.25 ;  /* 0x3e8000000c0c0820 */ /* 0x000fe20000400000 */
[----:B------:R-:W-:Y:S01]  /*0330*/  FFMA R5, R8, R7, R5 ;  /* 0x0000000708057223 */ /* 0x000fe20000000005 */
[----:B------:R-:W-:Y:S01]  /*0340*/  @P0 FMUL R17, R17, 0.25 ;  /* 0x3e80000011110820 */ /* 0x000fe20000400000 */
[----:B------:R-:W1:Y:S01]  /*0350*/  LDC.64 R8, c[0x0][0x238] ;  /* 0x00008e00ff087b82 */ /* 0x000e620000000a00 */
[----:B------:R-:W2:Y:S01]  /*0360*/  SHFL.BFLY PT, R4, R3, 0x1, 0x1f ;  /* 0x0c201f0003047f89 */ /* 0x000ea200000e0000 */
[----:B------:R-:W-:Y:S01]  /*0370*/  @!P2 FMUL R12, R12, 16777216 ;  /* 0x4b8000000c0ca820 */ /* 0x000fe20000400000 */
[----:B------:R-:W-:Y:S01]  /*0380*/  @!P2 FMUL R17, R17, 16777216 ;  /* 0x4b8000001111a820 */ /* 0x000fe20000400000 */
[----:B------:R-:W-:Y:S01]  /*0390*/  LOP3.LUT P0, RZ, R11, 0x3f, RZ, 0xc0, !PT ;  /* 0x0000003f0bff7812 */ /* 0x000fe2000780c0ff */
[----:B------:R-:W3:Y:S03]  /*03a0*/  SHFL.BFLY PT, R6, R5, 0x1, 0x1f ;  /* 0x0c201f0005067f89 */ /* 0x000ee600000e0000 */
[----:B------:R-:W4:Y:S01]  /*03b0*/  MUFU.RCP R12, R12 ;  /* 0x0000000c000c7308 */ /* 0x000f220000001000 */
[----:B------:R-:W-:Y:S01]  /*03c0*/  ISETP.LT.AND P0, PT, R0, 0x18, !P0 ;  /* 0x000000180000780c */ /* 0x000fe20004701270 */
[----:B----4-:R-:W-:Y:S01]  /*03d0*/  FMUL R17, R12, R17 ;  /* 0x000000110c117220 */ /* 0x010fe20000400000 */
[----:B-1----:R-:W-:-:S04]  /*03e0*/  IMAD.WIDE R8, R0, 0x4, R8 ;  /* 0x0000000400087825 */ /* 0x002fc800078e0208 */
[----:B--2---:R-:W-:Y:S01]  /*03f0*/  FADD R10, -R3, R4 ;  /* 0x00000004030a7221 */ /* 0x004fe20000000100 */
[----:B------:R-:W-:-:S03]  /*0400*/  FSEL R17, R17, RZ, P1 ;  /* 0x000000ff11117208 */ /* 0x000fc60000800000 */
[----:B------:R-:W-:Y:S01]  /*0410*/  FMUL R7, R10, R10 ;  /* 0x0000000a0a077220 */ /* 0x000fe20000400000 */
[----:B---3--:R-:W-:Y:S02]  /*0420*/  FADD R6, R5, R6 ;  /* 0x0000000605067221 */ /* 0x008fe40000000000 */
[----:B------:R-:W1:Y:S01]  /*0430*/  LDC.64 R4, c[0x0][0x228] ;  /* 0x00008a00ff047b82 */ /* 0x000e620000000a00 */
[----:B------:R-:W-:Y:S01]  /*0440*/  FMUL R7, R2, R7 ;  /* 0x0000000702077220 */ /* 0x000fe20000400000 */
[----:B------:R-:W-:Y:S01]  /*0450*/  MOV R2, 0x38000000 ;  /* 0x3800000000027802 */ /* 0x000fe20000000f00 */
[----:B------:R-:W-:Y:S02]  /*0460*/  FFMA R3, R10, R17, R3 ;  /* 0x000000110a037223 */ /* 0x000fe40000000003 */
[----:B------:R-:W-:-:S03]  /*0470*/  FFMA R13, R17, R7, R6 ;  /* 0x00000007110d7223 */ /* 0x000fc60000000006 */
[----:B------:R-:W2:Y:S01]  /*0480*/  LDC.64 R6, c[0x0][0x230] ;  /* 0x00008c00ff067b82 */ /* 0x000ea20000000a00 */
[----:B------:R-:W-:-:S04]  /*0490*/  FFMA R2, R13, R2, 9.9999997473787516356e-06 ;  /* 0x3727c5ac0d027423 */ /* 0x000fc80000000002 */
[----:B------:R-:W3:Y:S01]  /*04a0*/  MUFU.RSQ R11, R2 ;  /* 0x00000002000b7308 */ /* 0x000ee20000001400 */
[C---:B-1----:R-:W-:Y:S01]  /*04b0*/  IMAD.WIDE R4, R0.reuse, 0x4, R4 ;  /* 0x0000000400047825 */ /* 0x042fe200078e0204 */
[----:B---3--:R1:W-:Y:S04]  /*04c0*/  @P0 STG.E desc[UR4][R8.64], R11 ;  /* 0x0000000b08000986 */ /* 0x0083e8000c101904 */
[----:B------:R1:W-:Y:S01]  /*04d0*/  @P0 STG.E desc[UR4][R4.64], R3 ;  /* 0x0000000304000986 */ /* 0x0003e2000c101904 */
[----:B--2---:R-:W-:Y:S01]  /*04e0*/  IMAD.WIDE R6, R0, 0x4, R6 ;  /* 0x0000000400067825 */ /* 0x004fe200078e0206 */
[----:B------:R-:W-:Y:S06]  /*04f0*/  @!P0 EXIT ;  /* 0x000000000000894d */ /* 0x000fec0003800000 */
[----:B------:R-:W-:Y:S01]  /*0500*/  STG.E desc[UR4][R6.64], R13 ;  /* 0x0000000d06007986 */ /* 0x000fe2000c101904 */
[----:B------:R-:W-:Y:S05]  /*0510*/  EXIT ;  /* 0x000000000000794d */ /* 0x000fea0003800000 */
.L_x_0:
[----:B------:R-:W-:-:S00]  /*0520*/  BRA `(.L_x_0) ;  /* 0xfffffffc00fc7947 */ /* 0x000fc0000383ffff */
[----:B------:R-:W-:-:S00]  /*0530*/  NOP ;  /* 0x0000000000007918 */ /* 0x000fc00000000000 */
        /* <DEDUP_REMOVED lines=12> */
.L_x_1:


//--------------------- .nv.global.init           --------------------------
	.section	.nv.global.init,"aw",@progbits
.nv.global.init:
	.type		_$_str,@object
	.size		_$_str,(.L_0 - _$_str)
_$_str:
        /*0000*/ 	.byte	0x5f, 0x5f, 0x43, 0x55, 0x44, 0x41, 0x5f, 0x46, 0x54, 0x5a, 0x00
.L_0:


//--------------------- .nv.constant0.triton_per_fused_native_group_norm_17 --------------------------
	.section	.nv.constant0.triton_per_fused_native_group_norm_17,"a",@progbits
	.sectionflags	@""
	.align	4
.nv.constant0.triton_per_fused_native_group_norm_17:
	.zero		584
